//
// Generated by NVIDIA NVVM Compiler
//
// Compiler Build ID: CL-26907403
// Cuda compilation tools, release 10.1, V10.1.243
// Based on LLVM 3.4svn
//

.version 6.4
.target sm_53
.address_size 64

	// .globl	settemperature2

.visible .entry settemperature2(
	.param .u64 settemperature2_param_0,
	.param .u64 settemperature2_param_1,
	.param .f32 settemperature2_param_2,
	.param .u64 settemperature2_param_3,
	.param .f32 settemperature2_param_4,
	.param .u64 settemperature2_param_5,
	.param .f32 settemperature2_param_6,
	.param .u64 settemperature2_param_7,
	.param .f32 settemperature2_param_8,
	.param .u32 settemperature2_param_9
)
{
	.reg .pred 	%p<6>;
	.reg .f32 	%f<27>;
	.reg .b32 	%r<9>;
	.reg .b64 	%rd<20>;


	ld.param.u64 	%rd1, [settemperature2_param_0];
	ld.param.u64 	%rd2, [settemperature2_param_1];
	ld.param.f32 	%f9, [settemperature2_param_2];
	ld.param.u64 	%rd3, [settemperature2_param_3];
	ld.param.f32 	%f23, [settemperature2_param_4];
	ld.param.u64 	%rd4, [settemperature2_param_5];
	ld.param.f32 	%f25, [settemperature2_param_6];
	ld.param.u64 	%rd5, [settemperature2_param_7];
	ld.param.f32 	%f26, [settemperature2_param_8];
	ld.param.u32 	%r2, [settemperature2_param_9];
	mov.u32 	%r3, %nctaid.x;
	mov.u32 	%r4, %ctaid.y;
	mov.u32 	%r5, %ctaid.x;
	mad.lo.s32 	%r6, %r3, %r4, %r5;
	mov.u32 	%r7, %ntid.x;
	mov.u32 	%r8, %tid.x;
	mad.lo.s32 	%r1, %r6, %r7, %r8;
	setp.ge.s32	%p1, %r1, %r2;
	@%p1 bra 	BB0_10;

	setp.eq.s64	%p2, %rd3, 0;
	@%p2 bra 	BB0_3;

	cvta.to.global.u64 	%rd6, %rd3;
	mul.wide.s32 	%rd7, %r1, 4;
	add.s64 	%rd8, %rd6, %rd7;
	ld.global.nc.f32 	%f13, [%rd8];
	mul.f32 	%f23, %f13, %f23;

BB0_3:
	setp.eq.f32	%p3, %f23, 0f00000000;
	mov.f32 	%f24, 0f00000000;
	@%p3 bra 	BB0_5;

	rcp.rn.f32 	%f24, %f23;

BB0_5:
	setp.eq.s64	%p4, %rd4, 0;
	@%p4 bra 	BB0_7;

	cvta.to.global.u64 	%rd9, %rd4;
	mul.wide.s32 	%rd10, %r1, 4;
	add.s64 	%rd11, %rd9, %rd10;
	ld.global.nc.f32 	%f15, [%rd11];
	mul.f32 	%f25, %f15, %f25;

BB0_7:
	setp.eq.s64	%p5, %rd5, 0;
	@%p5 bra 	BB0_9;

	cvta.to.global.u64 	%rd12, %rd5;
	mul.wide.s32 	%rd13, %r1, 4;
	add.s64 	%rd14, %rd12, %rd13;
	ld.global.nc.f32 	%f16, [%rd14];
	mul.f32 	%f26, %f16, %f26;

BB0_9:
	cvta.to.global.u64 	%rd15, %rd1;
	cvta.to.global.u64 	%rd16, %rd2;
	mul.wide.s32 	%rd17, %r1, 4;
	add.s64 	%rd18, %rd16, %rd17;
	mul.f32 	%f17, %f26, %f9;
	mul.f32 	%f18, %f25, %f17;
	mul.f32 	%f19, %f24, %f18;
	sqrt.rn.f32 	%f20, %f19;
	ld.global.nc.f32 	%f21, [%rd18];
	mul.f32 	%f22, %f21, %f20;
	add.s64 	%rd19, %rd15, %rd17;
	st.global.f32 	[%rd19], %f22;

BB0_10:
	ret;
}




// ===== COMPILED SASS (sm_100) =====

	.target	sm_100

	.elftype	@"ET_EXEC"


//--------------------- .note.nv.tkinfo           --------------------------
	.section	.note.nv.tkinfo,"",@"SHT_NOTE"
	.sectionflags	@"SHF_NOTE_NV_TKINFO"
	.tkinfo
        /*0018*/ 	.word	0x00000002
        /*0030*/ 	.string	""
        /*0030*/ 	.string	"ptxas"
        /*0030*/ 	.string	"Cuda compilation tools, release 13.0, V13.0.88"
        /*0030*/ 	.string	"Build cuda_13.0.r13.0/compiler.36424714_0"
        /*0030*/ 	.string	"-arch sm_100 "



//--------------------- .note.nv.cuinfo           --------------------------
	.section	.note.nv.cuinfo,"",@"SHT_NOTE"
	.sectionflags	@"SHF_NOTE_NV_CUINFO"
        /*0018*/ 	.short	0x0002
        /*001a*/ 	.short	0x0035
        /*001c*/ 	.short	0x0082
	.zero		2


//--------------------- .nv.info                  --------------------------
	.section	.nv.info,"",@"SHT_CUDA_INFO"
	.align	4


	//----- nvinfo : EIATTR_REGCOUNT
	.align		4
        /*0000*/ 	.byte	0x04, 0x2f
        /*0002*/ 	.short	(.L_1 - .L_0)
	.align		4
.L_0:
        /*0004*/ 	.word	index@(settemperature2)
        /*0008*/ 	.word	0x00000010


	//----- nvinfo : EIATTR_FRAME_SIZE
	.align		4
.L_1:
        /*000c*/ 	.byte	0x04, 0x11
        /*000e*/ 	.short	(.L_3 - .L_2)
	.align		4
.L_2:
        /*0010*/ 	.word	index@($__internal_1_$__cuda_sm20_sqrt_rn_f32_slowpath)
        /*0014*/ 	.word	0x00000000


	//----- nvinfo : EIATTR_FRAME_SIZE
	.align		4
.L_3:
        /*0018*/ 	.byte	0x04, 0x11
        /*001a*/ 	.short	(.L_5 - .L_4)
	.align		4
.L_4:
        /*001c*/ 	.word	index@($__internal_0_$__cuda_sm20_rcp_rn_f32_slowpath)
        /*0020*/ 	.word	0x00000000


	//----- nvinfo : EIATTR_FRAME_SIZE
	.align		4
.L_5:
        /*0024*/ 	.byte	0x04, 0x11
        /*0026*/ 	.short	(.L_7 - .L_6)
	.align		4
.L_6:
        /*0028*/ 	.word	index@(settemperature2)
        /*002c*/ 	.word	0x00000000


	//----- nvinfo : EIATTR_MIN_STACK_SIZE
	.align		4
.L_7:
        /*0030*/ 	.byte	0x04, 0x12
        /*0032*/ 	.short	(.L_9 - .L_8)
	.align		4
.L_8:
        /*0034*/ 	.word	index@(settemperature2)
        /*0038*/ 	.word	0x00000000
.L_9:


//--------------------- .nv.compat                --------------------------
	.section	.nv.compat,"",@"SHT_CUDA_COMPAT_INFO"
	.align	4
        /*0000*/ 	.byte	0x02, 0x09, 0x00, 0x00, 0x02, 0x02, 0x01, 0x00, 0x02, 0x05, 0x05, 0x00, 0x03, 0x07, 0x01, 0x01
        /*0010*/ 	.byte	0x02, 0x03, 0x00, 0x00, 0x02, 0x06, 0x01, 0x00, 0x04, 0x0b, 0x08, 0x00, 0x01, 0x00, 0x00, 0x00
        /*0020*/ 	.byte	0x00, 0x00, 0x00, 0x00


//--------------------- .nv.info.settemperature2  --------------------------
	.section	.nv.info.settemperature2,"",@"SHT_CUDA_INFO"
	.sectionflags	@""
	.align	4


	//----- nvinfo : EIATTR_CUDA_API_VERSION
	.align		4
        /*0000*/ 	.byte	0x04, 0x37
        /*0002*/ 	.short	(.L_11 - .L_10)
.L_10:
        /*0004*/ 	.word	0x00000082


	//----- nvinfo : EIATTR_KPARAM_INFO
	.align		4
.L_11:
        /*0008*/ 	.byte	0x04, 0x17
        /*000a*/ 	.short	(.L_13 - .L_12)
.L_12:
        /*000c*/ 	.word	0x00000000
        /*0010*/ 	.short	0x0009
        /*0012*/ 	.short	0x0044
        /*0014*/ 	.byte	0x00, 0xf0, 0x11, 0x00


	//----- nvinfo : EIATTR_KPARAM_INFO
	.align		4
.L_13:
        /*0018*/ 	.byte	0x04, 0x17
        /*001a*/ 	.short	(.L_15 - .L_14)
.L_14:
        /*001c*/ 	.word	0x00000000
        /*0020*/ 	.short	0x0008
        /*0022*/ 	.short	0x0040
        /*0024*/ 	.byte	0x00, 0xf0, 0x11, 0x00


	//----- nvinfo : EIATTR_KPARAM_INFO
	.align		4
.L_15:
        /*0028*/ 	.byte	0x04, 0x17
        /*002a*/ 	.short	(.L_17 - .L_16)
.L_16:
        /*002c*/ 	.word	0x00000000
        /*0030*/ 	.short	0x0007
        /*0032*/ 	.short	0x0038
        /*0034*/ 	.byte	0x00, 0xf0, 0x21, 0x00


	//----- nvinfo : EIATTR_KPARAM_INFO
	.align		4
.L_17:
        /*0038*/ 	.byte	0x04, 0x17
        /*003a*/ 	.short	(.L_19 - .L_18)
.L_18:
        /*003c*/ 	.word	0x00000000
        /*0040*/ 	.short	0x0006
        /*0042*/ 	.short	0x0030
        /*0044*/ 	.byte	0x00, 0xf0, 0x11, 0x00


	//----- nvinfo : EIATTR_KPARAM_INFO
	.align		4
.L_19:
        /*0048*/ 	.byte	0x04, 0x17
        /*004a*/ 	.short	(.L_21 - .L_20)
.L_20:
        /*004c*/ 	.word	0x00000000
        /*0050*/ 	.short	0x0005
        /*0052*/ 	.short	0x0028
        /*0054*/ 	.byte	0x00, 0xf0, 0x21, 0x00


	//----- nvinfo : EIATTR_KPARAM_INFO
	.align		4
.L_21:
        /*0058*/ 	.byte	0x04, 0x17
        /*005a*/ 	.short	(.L_23 - .L_22)
.L_22:
        /*005c*/ 	.word	0x00000000
        /*0060*/ 	.short	0x0004
        /*0062*/ 	.short	0x0020
        /*0064*/ 	.byte	0x00, 0xf0, 0x11, 0x00


	//----- nvinfo : EIATTR_KPARAM_INFO
	.align		4
.L_23:
        /*0068*/ 	.byte	0x04, 0x17
        /*006a*/ 	.short	(.L_25 - .L_24)
.L_24:
        /*006c*/ 	.word	0x00000000
        /*0070*/ 	.short	0x0003
        /*0072*/ 	.short	0x0018
        /*0074*/ 	.byte	0x00, 0xf0, 0x21, 0x00


	//----- nvinfo : EIATTR_KPARAM_INFO
	.align		4
.L_25:
        /*0078*/ 	.byte	0x04, 0x17
        /*007a*/ 	.short	(.L_27 - .L_26)
.L_26:
        /*007c*/ 	.word	0x00000000
        /*0080*/ 	.short	0x0002
        /*0082*/ 	.short	0x0010
        /*0084*/ 	.byte	0x00, 0xf0, 0x11, 0x00


	//----- nvinfo : EIATTR_KPARAM_INFO
	.align		4
.L_27:
        /*0088*/ 	.byte	0x04, 0x17
        /*008a*/ 	.short	(.L_29 - .L_28)
.L_28:
        /*008c*/ 	.word	0x00000000
        /*0090*/ 	.short	0x0001
        /*0092*/ 	.short	0x0008
        /*0094*/ 	.byte	0x00, 0xf0, 0x21, 0x00


	//----- nvinfo : EIATTR_KPARAM_INFO
	.align		4
.L_29:
        /*0098*/ 	.byte	0x04, 0x17
        /*009a*/ 	.short	(.L_31 - .L_30)
.L_30:
        /*009c*/ 	.word	0x00000000
        /*00a0*/ 	.short	0x0000
        /*00a2*/ 	.short	0x0000
        /*00a4*/ 	.byte	0x00, 0xf0, 0x21, 0x00


	//----- nvinfo : EIATTR_SPARSE_MMA_MASK
	.align		4
.L_31:
        /*00a8*/ 	.byte	0x03, 0x50
        /*00aa*/ 	.short	0x0000


	//----- nvinfo : EIATTR_MAXREG_COUNT
	.align		4
        /*00ac*/ 	.byte	0x03, 0x1b
        /*00ae*/ 	.short	0x00ff


	//----- nvinfo : EIATTR_MERCURY_ISA_VERSION
	.align		4
        /*00b0*/ 	.byte	0x03, 0x5f
        /*00b2*/ 	.short	0x0101


	//----- nvinfo : EIATTR_VRC_CTA_INIT_COUNT
	.align		4
        /*00b4*/ 	.byte	0x02, 0x4a
	.zero		1
	.zero		1


	//----- nvinfo : EIATTR_EXIT_INSTR_OFFSETS
	.align		4
        /*00b8*/ 	.byte	0x04, 0x1c
        /*00ba*/ 	.short	(.L_33 - .L_32)


	//   ....[0]....
.L_32:
        /*00bc*/ 	.word	0x000000a0


	//   ....[1]....
        /*00c0*/ 	.word	0x00000560


	//----- nvinfo : EIATTR_CRS_STACK_SIZE
	.align		4
.L_33:
        /*00c4*/ 	.byte	0x04, 0x1e
        /*00c6*/ 	.short	(.L_35 - .L_34)
.L_34:
        /*00c8*/ 	.word	0x00000000


	//----- nvinfo : EIATTR_CBANK_PARAM_SIZE
	.align		4
.L_35:
        /*00cc*/ 	.byte	0x03, 0x19
        /*00ce*/ 	.short	0x0048


	//----- nvinfo : EIATTR_PARAM_CBANK
	.align		4
        /*00d0*/ 	.byte	0x04, 0x0a
        /*00d2*/ 	.short	(.L_37 - .L_36)
	.align		4
.L_36:
        /*00d4*/ 	.word	index@(.nv.constant0.settemperature2)
        /*00d8*/ 	.short	0x0380
        /*00da*/ 	.short	0x0048


	//----- nvinfo : EIATTR_SW_WAR
	.align		4
.L_37:
        /*00dc*/ 	.byte	0x04, 0x36
        /*00de*/ 	.short	(.L_39 - .L_38)
.L_38:
        /*00e0*/ 	.word	0x00000008
.L_39:


//--------------------- .nv.callgraph             --------------------------
	.section	.nv.callgraph,"",@"SHT_CUDA_CALLGRAPH"
	.align	4
	.sectionentsize	8
	.align		4
        /*0000*/ 	.word	0x00000000
	.align		4
        /*0004*/ 	.word	0xffffffff
	.align		4
        /*0008*/ 	.word	0x00000000
	.align		4
        /*000c*/ 	.word	0xfffffffe
	.align		4
        /*0010*/ 	.word	0x00000000
	.align		4
        /*0014*/ 	.word	0xfffffffd
	.align		4
        /*0018*/ 	.word	0x00000000
	.align		4
        /*001c*/ 	.word	0xfffffffc


//--------------------- .text.settemperature2     --------------------------
	.section	.text.settemperature2,"ax",@progbits
	.align	128
        .global         settemperature2
        .type           settemperature2,@function
        .size           settemperature2,(.L_x_15 - settemperature2)
        .other          settemperature2,@"STO_CUDA_ENTRY STV_DEFAULT"
settemperature2:
.text.settemperature2:
[----:B------:R-:W-:Y:S01]  /*0000*/  LDC R1, c[0x0][0x37c] ;  /* 0x0000df00ff017b82 */ /* 0x000fe20000000800 */
[----:B------:R-:W0:Y:S07]  /*0010*/  S2R R0, SR_TID.X ;  /* 0x0000000000007919 */ /* 0x000e2e0000002100 */
[----:B------:R-:W-:Y:S01]  /*0020*/  S2UR UR5, SR_CTAID.Y ;  /* 0x00000000000579c3 */ /* 0x000fe20000002600 */
[----:B------:R-:W1:Y:S01]  /*0030*/  LDCU UR4, c[0x0][0x370] ;  /* 0x00006e00ff0477ac */ /* 0x000e620008000800 */
[----:B------:R-:W2:Y:S06]  /*0040*/  LDCU UR7, c[0x0][0x3c4] ;  /* 0x00007880ff0777ac */ /* 0x000eac0008000800 */
[----:B------:R-:W1:Y:S08]  /*0050*/  S2UR UR6, SR_CTAID.X ;  /* 0x00000000000679c3 */ /* 0x000e700000002500 */
[----:B------:R-:W0:Y:S01]  /*0060*/  LDC R3, c[0x0][0x360] ;  /* 0x0000d800ff037b82 */ /* 0x000e220000000800 */
[----:B-1----:R-:W-:-:S06]  /*0070*/  UIMAD UR4, UR4, UR5, UR6 ;  /* 0x00000005040472a4 */ /* 0x002fcc000f8e0206 */
[----:B0-----:R-:W-:-:S05]  /*0080*/  IMAD R3, R3, UR4, R0 ;  /* 0x0000000403037c24 */ /* 0x001fca000f8e0200 */
[----:B--2---:R-:W-:-:S13]  /*0090*/  ISETP.GE.AND P0, PT, R3, UR7, PT ;  /* 0x0000000703007c0c */ /* 0x004fda000bf06270 */
[----:B------:R-:W-:Y:S05]  /*00a0*/  @P0 EXIT ;  /* 0x000000000000094d */ /* 0x000fea0003800000 */
[----:B------:R-:W0:Y:S01]  /*00b0*/  LDCU.64 UR4, c[0x0][0x398] ;  /* 0x00007300ff0477ac */ /* 0x000e220008000a00 */
[----:B------:R-:W1:Y:S01]  /*00c0*/  LDCU UR6, c[0x0][0x3a0] ;  /* 0x00007400ff0677ac */ /* 0x000e620008000800 */
[----:B------:R-:W2:Y:S01]  /*00d0*/  LDCU UR7, c[0x0][0x3b0] ;  /* 0x00007600ff0777ac */ /* 0x000ea20008000800 */
[----:B------:R-:W3:Y:S01]  /*00e0*/  LDCU UR8, c[0x0][0x3c0] ;  /* 0x00007800ff0877ac */ /* 0x000ee20008000800 */
[----:B0-----:R-:W-:-:S04]  /*00f0*/  UISETP.NE.U32.AND UP0, UPT, UR4, URZ, UPT ;  /* 0x000000ff0400728c */ /* 0x001fc8000bf05070 */
[----:B------:R-:W-:Y:S01]  /*0100*/  UISETP.NE.AND.EX UP0, UPT, UR5, URZ, UPT, UP0 ;  /* 0x000000ff0500728c */ /* 0x000fe2000bf05300 */
[----:B-1----:R-:W-:Y:S01]  /*0110*/  IMAD.U32 R0, RZ, RZ, UR6 ;  /* 0x00000006ff007e24 */ /* 0x002fe2000f8e00ff */
[----:B------:R-:W0:Y:S01]  /*0120*/  LDCU.64 UR4, c[0x0][0x358] ;  /* 0x00006b00ff0477ac */ /* 0x000e220008000a00 */
[----:B--2---:R-:W-:Y:S01]  /*0130*/  IMAD.U32 R4, RZ, RZ, UR7 ;  /* 0x00000007ff047e24 */ /* 0x004fe2000f8e00ff */
[----:B---3--:R-:W-:-:S05]  /*0140*/  MOV R5, UR8 ;  /* 0x0000000800057c02 */ /* 0x008fca0008000f00 */
[----:B------:R-:W-:Y:S05]  /*0150*/  BRA.U !UP0, `(.L_x_0) ;  /* 0x0000000108147547 */ /* 0x000fea000b800000 */
[----:B------:R-:W1:Y:S01]  /*0160*/  LDC.64 R6, c[0x0][0x398] ;  /* 0x0000e600ff067b82 */ /* 0x000e620000000a00 */
[----:B------:R-:W2:Y:S01]  /*0170*/  LDCU UR6, c[0x0][0x3a0] ;  /* 0x00007400ff0677ac */ /* 0x000ea20008000800 */
[----:B-1----:R-:W-:-:S06]  /*0180*/  IMAD.WIDE R6, R3, 0x4, R6 ;  /* 0x0000000403067825 */ /* 0x002fcc00078e0206 */
[----:B0-----:R-:W2:Y:S02]  /*0190*/  LDG.E.CONSTANT R6, desc[UR4][R6.64] ;  /* 0x0000000406067981 */ /* 0x001ea4000c1e9900 */
[----:B--2---:R-:W-:-:S07]  /*01a0*/  FMUL R0, R6, UR6 ;  /* 0x0000000606007c20 */ /* 0x004fce0008400000 */
.L_x_0:
[----:B------:R-:W-:Y:S01]  /*01b0*/  FSETP.NEU.AND P0, PT, R0, RZ, PT ;  /* 0x000000ff0000720b */ /* 0x000fe20003f0d000 */
[----:B------:R-:W-:Y:S01]  /*01c0*/  BSSY.RECONVERGENT B0, `(.L_x_1) ;  /* 0x0000010000007945 */ /* 0x000fe20003800200 */
[----:B------:R-:W-:-:S11]  /*01d0*/  IMAD.MOV.U32 R2, RZ, RZ, RZ ;  /* 0x000000ffff027224 */ /* 0x000fd600078e00ff */
[----:B------:R-:W-:Y:S05]  /*01e0*/  @!P0 BRA `(.L_x_2) ;  /* 0x0000000000348947 */ /* 0x000fea0003800000 */
[----:B------:R-:W-:Y:S01]  /*01f0*/  IADD3 R2, PT, PT, R0, 0x1800000, RZ ;  /* 0x0180000000027810 */ /* 0x000fe20007ffe0ff */
[----:B------:R-:W-:Y:S03]  /*0200*/  BSSY.RECONVERGENT B1, `(.L_x_2) ;  /* 0x000000b000017945 */ /* 0x000fe60003800200 */
[----:B------:R-:W-:-:S04]  /*0210*/  LOP3.LUT R2, R2, 0x7f800000, RZ, 0xc0, !PT ;  /* 0x7f80000002027812 */ /* 0x000fc800078ec0ff */
[----:B------:R-:W-:-:S13]  /*0220*/  ISETP.GT.U32.AND P0, PT, R2, 0x1ffffff, PT ;  /* 0x01ffffff0200780c */ /* 0x000fda0003f04070 */
[----:B------:R-:W-:Y:S05]  /*0230*/  @P0 BRA `(.L_x_3) ;  /* 0x00000000000c0947 */ /* 0x000fea0003800000 */
[----:B------:R-:W-:-:S07]  /*0240*/  MOV R6, 0x260 ;  /* 0x0000026000067802 */ /* 0x000fce0000000f00 */
[----:B0-----:R-:W-:Y:S05]  /*0250*/  CALL.REL.NOINC `($__internal_0_$__cuda_sm20_rcp_rn_f32_slowpath) ;  /* 0x0000000000c47944 */ /* 0x001fea0003c00000 */
[----:B------:R-:W-:Y:S05]  /*0260*/  BRA `(.L_x_4) ;  /* 0x0000000000107947 */ /* 0x000fea0003800000 */
.L_x_3:
[----:B------:R-:W1:Y:S02]  /*0270*/  MUFU.RCP R7, R0 ;  /* 0x0000000000077308 */ /* 0x000e640000001000 */
[----:B-1----:R-:W-:-:S04]  /*0280*/  FFMA R2, R7, R0, -1 ;  /* 0xbf80000007027423 */ /* 0x002fc80000000000 */
[----:B------:R-:W-:-:S04]  /*0290*/  FADD.FTZ R2, -R2, -RZ ;  /* 0x800000ff02027221 */ /* 0x000fc80000010100 */
[----:B------:R-:W-:-:S07]  /*02a0*/  FFMA R2, R7, R2, R7 ;  /* 0x0000000207027223 */ /* 0x000fce0000000007 */
.L_x_4:
[----:B0-----:R-:W-:Y:S05]  /*02b0*/  BSYNC.RECONVERGENT B1 ;  /* 0x0000000000017941 */ /* 0x001fea0003800200 */
.L_x_2:
[----:B0-----:R-:W-:Y:S05]  /*02c0*/  BSYNC.RECONVERGENT B0 ;  /* 0x0000000000007941 */ /* 0x001fea0003800200 */
.L_x_1:
[----:B------:R-:W0:Y:S01]  /*02d0*/  LDCU.64 UR8, c[0x0][0x3b8] ;  /* 0x00007700ff0877ac */ /* 0x000e220008000a00 */
[----:B------:R-:W1:Y:S01]  /*02e0*/  LDCU.64 UR6, c[0x0][0x3a8] ;  /* 0x00007500ff0677ac */ /* 0x000e620008000a00 */
[----:B0-----:R-:W-:Y:S02]  /*02f0*/  ISETP.NE.U32.AND P1, PT, RZ, UR8, PT ;  /* 0x00000008ff007c0c */ /* 0x001fe4000bf25070 */
[----:B-1----:R-:W-:Y:S01]  /*0300*/  ISETP.NE.U32.AND P0, PT, RZ, UR6, PT ;  /* 0x00000006ff007c0c */ /* 0x002fe2000bf05070 */
[----:B------:R-:W0:Y:S01]  /*0310*/  LDCU UR6, c[0x0][0x390] ;  /* 0x00007200ff0677ac */ /* 0x000e220008000800 */
[----:B------:R-:W-:Y:S02]  /*0320*/  ISETP.NE.AND.EX P1, PT, RZ, UR9, PT, P1 ;  /* 0x00000009ff007c0c */ /* 0x000fe4000bf25310 */
[----:B------:R-:W-:-:S11]  /*0330*/  ISETP.NE.AND.EX P0, PT, RZ, UR7, PT, P0 ;  /* 0x00000007ff007c0c */ /* 0x000fd6000bf05300 */
[----:B------:R-:W1:Y:S08]  /*0340*/  @P1 LDC.64 R8, c[0x0][0x3b8] ;  /* 0x0000ee00ff081b82 */ /* 0x000e700000000a00 */
[----:B------:R-:W2:Y:S08]  /*0350*/  @P0 LDC.64 R6, c[0x0][0x3a8] ;  /* 0x0000ea00ff060b82 */ /* 0x000eb00000000a00 */
[----:B------:R-:W3:Y:S01]  /*0360*/  @P1 LDC R13, c[0x0][0x3c0] ;  /* 0x0000f000ff0d1b82 */ /* 0x000ee20000000800 */
[----:B-1----:R-:W-:-:S07]  /*0370*/  @P1 IMAD.WIDE R8, R3, 0x4, R8 ;  /* 0x0000000403081825 */ /* 0x002fce00078e0208 */
[----:B------:R-:W1:Y:S01]  /*0380*/  @P0 LDC R11, c[0x0][0x3b0] ;  /* 0x0000ec00ff0b0b82 */ /* 0x000e620000000800 */
[----:B------:R-:W3:Y:S01]  /*0390*/  @P1 LDG.E.CONSTANT R8, desc[UR4][R8.64] ;  /* 0x0000000408081981 */ /* 0x000ee2000c1e9900 */
[----:B--2---:R-:W-:-:S06]  /*03a0*/  @P0 IMAD.WIDE R6, R3, 0x4, R6 ;  /* 0x0000000403060825 */ /* 0x004fcc00078e0206 */
[----:B------:R-:W1:Y:S01]  /*03b0*/  @P0 LDG.E.CONSTANT R6, desc[UR4][R6.64] ;  /* 0x0000000406060981 */ /* 0x000e62000c1e9900 */
[----:B------:R-:W-:Y:S01]  /*03c0*/  BSSY.RECONVERGENT B0, `(.L_x_5) ;  /* 0x0000014000007945 */ /* 0x000fe20003800200 */
[----:B---3--:R-:W-:-:S04]  /*03d0*/  @P1 FMUL R5, R8, R13 ;  /* 0x0000000d08051220 */ /* 0x008fc80000400000 */
[----:B0-----:R-:W-:Y:S01]  /*03e0*/  FMUL R5, R5, UR6 ;  /* 0x0000000605057c20 */ /* 0x001fe20008400000 */
[----:B-1----:R-:W-:Y:S02]  /*03f0*/  @P0 FMUL R4, R6, R11 ;  /* 0x0000000b06040220 */ /* 0x002fe40000400000 */
[----:B------:R-:W0:Y:S02]  /*0400*/  LDC.64 R10, c[0x0][0x388] ;  /* 0x0000e200ff0a7b82 */ /* 0x000e240000000a00 */
[----:B------:R-:W-:-:S04]  /*0410*/  FMUL R5, R5, R4 ;  /* 0x0000000405057220 */ /* 0x000fc80000400000 */
[----:B------:R-:W-:-:S04]  /*0420*/  FMUL R13, R5, R2 ;  /* 0x00000002050d7220 */ /* 0x000fc80000400000 */
[----:B------:R-:W-:Y:S01]  /*0430*/  VIADD R0, R13, 0xf3000000 ;  /* 0xf30000000d007836 */ /* 0x000fe20000000000 */
[----:B------:R1:W2:Y:S04]  /*0440*/  MUFU.RSQ R2, R13 ;  /* 0x0000000d00027308 */ /* 0x0002a80000001400 */
[----:B------:R-:W-:Y:S01]  /*0450*/  ISETP.GT.U32.AND P0, PT, R0, 0x727fffff, PT ;  /* 0x727fffff0000780c */ /* 0x000fe20003f04070 */
[----:B0-----:R-:W-:-:S12]  /*0460*/  IMAD.WIDE R4, R3, 0x4, R10 ;  /* 0x0000000403047825 */ /* 0x001fd800078e020a */
[----:B-12---:R-:W-:Y:S05]  /*0470*/  @!P0 BRA `(.L_x_6) ;  /* 0x0000000000108947 */ /* 0x006fea0003800000 */
[----:B------:R-:W-:-:S07]  /*0480*/  MOV R10, 0x4a0 ;  /* 0x000004a0000a7802 */ /* 0x000fce0000000f00 */
[----:B------:R-:W-:Y:S05]  /*0490*/  CALL.REL.NOINC `($__internal_1_$__cuda_sm20_sqrt_rn_f32_slowpath) ;  /* 0x0000000400087944 */ /* 0x000fea0003c00000 */
[----:B------:R-:W-:Y:S01]  /*04a0*/  MOV R0, R2 ;  /* 0x0000000200007202 */ /* 0x000fe20000000f00 */
[----:B------:R-:W-:Y:S06]  /*04b0*/  BRA `(.L_x_7) ;  /* 0x0000000000107947 */ /* 0x000fec0003800000 */
.L_x_6:
[----:B------:R-:W-:Y:S01]  /*04c0*/  FMUL.FTZ R0, R13, R2 ;  /* 0x000000020d007220 */ /* 0x000fe20000410000 */
[----:B------:R-:W-:-:S03]  /*04d0*/  FMUL.FTZ R2, R2, 0.5 ;  /* 0x3f00000002027820 */ /* 0x000fc60000410000 */
[----:B------:R-:W-:-:S04]  /*04e0*/  FFMA R7, -R0, R0, R13 ;  /* 0x0000000000077223 */ /* 0x000fc8000000010d */
[----:B------:R-:W-:-:S07]  /*04f0*/  FFMA R0, R7, R2, R0 ;  /* 0x0000000207007223 */ /* 0x000fce0000000000 */
.L_x_7:
[----:B------:R-:W-:Y:S05]  /*0500*/  BSYNC.RECONVERGENT B0 ;  /* 0x0000000000007941 */ /* 0x000fea0003800200 */
.L_x_5:
[----:B------:R-:W2:Y:S01]  /*0510*/  LDG.E.CONSTANT R5, desc[UR4][R4.64] ;  /* 0x0000000404057981 */ /* 0x000ea2000c1e9900 */
[----:B------:R-:W0:Y:S02]  /*0520*/  LDC.64 R6, c[0x0][0x380] ;  /* 0x0000e000ff067b82 */ /* 0x000e240000000a00 */
[----:B0-----:R-:W-:-:S04]  /*0530*/  IMAD.WIDE R2, R3, 0x4, R6 ;  /* 0x0000000403027825 */ /* 0x001fc800078e0206 */
[----:B--2---:R-:W-:-:S05]  /*0540*/  FMUL R9, R5, R0 ;  /* 0x0000000005097220 */ /* 0x004fca0000400000 */
[----:B------:R-:W-:Y:S01]  /*0550*/  STG.E desc[UR4][R2.64], R9 ;  /* 0x0000000902007986 */ /* 0x000fe2000c101904 */
[----:B------:R-:W-:Y:S05]  /*0560*/  EXIT ;  /* 0x000000000000794d */ /* 0x000fea0003800000 */
        .weak           $__internal_0_$__cuda_sm20_rcp_rn_f32_slowpath
        .type           $__internal_0_$__cuda_sm20_rcp_rn_f32_slowpath,@function
        .size           $__internal_0_$__cuda_sm20_rcp_rn_f32_slowpath,($__internal_1_$__cuda_sm20_sqrt_rn_f32_slowpath - $__internal_0_$__cuda_sm20_rcp_rn_f32_slowpath)
$__internal_0_$__cuda_sm20_rcp_rn_f32_slowpath:
[----:B------:R-:W-:Y:S01]  /*0570*/  IMAD.SHL.U32 R2, R0, 0x2, RZ ;  /* 0x0000000200027824 */ /* 0x000fe200078e00ff */
[----:B------:R-:W-:Y:S04]  /*0580*/  BSSY.RECONVERGENT B2, `(.L_x_8) ;  /* 0x0000030000027945 */ /* 0x000fe80003800200 */
[----:B------:R-:W-:-:S04]  /*0590*/  SHF.R.U32.HI R11, RZ, 0x18, R2 ;  /* 0x00000018ff0b7819 */ /* 0x000fc80000011602 */
[----:B------:R-:W-:-:S13]  /*05a0*/  ISETP.NE.U32.AND P0, PT, R11, RZ, PT ;  /* 0x000000ff0b00720c */ /* 0x000fda0003f05070 */
[----:B------:R-:W-:Y:S05]  /*05b0*/  @P0 BRA `(.L_x_9) ;  /* 0x0000000000280947 */ /* 0x000fea0003800000 */
[----:B------:R-:W-:-:S04]  /*05c0*/  SHF.L.U32 R2, R0, 0x1, RZ ;  /* 0x0000000100027819 */ /* 0x000fc800000006ff */
[----:B------:R-:W-:-:S13]  /*05d0*/  ISETP.NE.AND P0, PT, R2, RZ, PT ;  /* 0x000000ff0200720c */ /* 0x000fda0003f05270 */
[----:B------:R-:W-:Y:S01]  /*05e0*/  @P0 FFMA R8, R0, 1.84467440737095516160e+19, RZ ;  /* 0x5f80000000080823 */ /* 0x000fe200000000ff */
[----:B------:R-:W-:Y:S08]  /*05f0*/  @!P0 MUFU.RCP R7, R0 ;  /* 0x0000000000078308 */ /* 0x000ff00000001000 */
[----:B------:R-:W0:Y:S02]  /*0600*/  @P0 MUFU.RCP R9, R8 ;  /* 0x0000000800090308 */ /* 0x000e240000001000 */
[----:B0-----:R-:W-:-:S04]  /*0610*/  @P0 FFMA R2, R8, R9, -1 ;  /* 0xbf80000008020423 */ /* 0x001fc80000000009 */
[----:B------:R-:W-:-:S04]  /*0620*/  @P0 FADD.FTZ R2, -R2, -RZ ;  /* 0x800000ff02020221 */ /* 0x000fc80000010100 */
[----:B------:R-:W-:-:S04]  /*0630*/  @P0 FFMA R2, R9, R2, R9 ;  /* 0x0000000209020223 */ /* 0x000fc80000000009 */
[----:B------:R-:W-:Y:S01]  /*0640*/  @P0 FFMA R7, R2, 1.84467440737095516160e+19, RZ ;  /* 0x5f80000002070823 */ /* 0x000fe200000000ff */
[----:B------:R-:W-:Y:S06]  /*0650*/  BRA `(.L_x_10) ;  /* 0x0000000000887947 */ /* 0x000fec0003800000 */
.L_x_9:
[----:B------:R-:W-:-:S05]  /*0660*/  VIADD R13, R11, 0xffffff03 ;  /* 0xffffff030b0d7836 */ /* 0x000fca0000000000 */
[----:B------:R-:W-:-:S13]  /*0670*/  ISETP.GT.U32.AND P0, PT, R13, 0x1, PT ;  /* 0x000000010d00780c */ /* 0x000fda0003f04070 */
[----:B------:R-:W-:Y:S05]  /*0680*/  @P0 BRA `(.L_x_11) ;  /* 0x0000000000780947 */ /* 0x000fea0003800000 */
[----:B------:R-:W-:Y:S01]  /*0690*/  LOP3.LUT R2, R0, 0x7fffff, RZ, 0xc0, !PT ;  /* 0x007fffff00027812 */ /* 0x000fe200078ec0ff */
[----:B------:R-:W-:-:S03]  /*06a0*/  HFMA2 R10, -RZ, RZ, 0, 1.78813934326171875e-07 ;  /* 0x00000003ff0a7431 */ /* 0x000fc600000001ff */
[----:B------:R-:W-:-:S04]  /*06b0*/  LOP3.LUT R2, R2, 0x3f800000, RZ, 0xfc, !PT ;  /* 0x3f80000002027812 */ /* 0x000fc800078efcff */
[----:B------:R-:W0:Y:S01]  /*06c0*/  MUFU.RCP R7, R2 ;  /* 0x0000000200077308 */ /* 0x000e220000001000 */
[----:B------:R-:W-:Y:S01]  /*06d0*/  SHF.L.U32 R10, R10, R13, RZ ;  /* 0x0000000d0a0a7219 */ /* 0x000fe200000006ff */
[----:B0-----:R-:W-:-:S04]  /*06e0*/  FFMA R8, R2, R7, -1 ;  /* 0xbf80000002087423 */ /* 0x001fc80000000007 */
[----:B------:R-:W-:-:S04]  /*06f0*/  FADD.FTZ R8, -R8, -RZ ;  /* 0x800000ff08087221 */ /* 0x000fc80000010100 */
[CCC-:B------:R-:W-:Y:S01]  /*0700*/  FFMA.RM R9, R7.reuse, R8.reuse, R7.reuse ;  /* 0x0000000807097223 */ /* 0x1c0fe20000004007 */
[----:B------:R-:W-:-:S04]  /*0710*/  FFMA.RP R8, R7, R8, R7 ;  /* 0x0000000807087223 */ /* 0x000fc80000008007 */
[C---:B------:R-:W-:Y:S02]  /*0720*/  LOP3.LUT R7, R9.reuse, 0x7fffff, RZ, 0xc0, !PT ;  /* 0x007fffff09077812 */ /* 0x040fe400078ec0ff */
[----:B------:R-:W-:Y:S02]  /*0730*/  FSETP.NEU.FTZ.AND P0, PT, R9, R8, PT ;  /* 0x000000080900720b */ /* 0x000fe40003f1d000 */
[----:B------:R-:W-:Y:S02]  /*0740*/  LOP3.LUT R7, R7, 0x800000, RZ, 0xfc, !PT ;  /* 0x0080000007077812 */ /* 0x000fe400078efcff */
[----:B------:R-:W-:Y:S02]  /*0750*/  SEL R8, RZ, 0xffffffff, !P0 ;  /* 0xffffffffff087807 */ /* 0x000fe40004000000 */
[----:B------:R-:W-:-:S03]  /*0760*/  LOP3.LUT R10, R10, R7, RZ, 0xc0, !PT ;  /* 0x000000070a0a7212 */ /* 0x000fc600078ec0ff */
[----:B------:R-:W-:Y:S01]  /*0770*/  IMAD.MOV R8, RZ, RZ, -R8 ;  /* 0x000000ffff087224 */ /* 0x000fe200078e0a08 */
[----:B------:R-:W-:-:S04]  /*0780*/  SHF.R.U32.HI R10, RZ, R13, R10 ;  /* 0x0000000dff0a7219 */ /* 0x000fc8000001160a */
[----:B------:R-:W-:Y:S02]  /*0790*/  LOP3.LUT P1, RZ, R8, R13, R7, 0xf8, !PT ;  /* 0x0000000d08ff7212 */ /* 0x000fe4000782f807 */
[C---:B------:R-:W-:Y:S02]  /*07a0*/  LOP3.LUT P0, RZ, R10.reuse, 0x1, RZ, 0xc0, !PT ;  /* 0x000000010aff7812 */ /* 0x040fe4000780c0ff */
[----:B------:R-:W-:-:S04]  /*07b0*/  LOP3.LUT P2, RZ, R10, 0x2, RZ, 0xc0, !PT ;  /* 0x000000020aff7812 */ /* 0x000fc8000784c0ff */
[----:B------:R-:W-:Y:S02]  /*07c0*/  PLOP3.LUT P0, PT, P0, P1, P2, 0xe0, 0x0 ;  /* 0x000000000000781c */ /* 0x000fe40000703c20 */
[----:B------:R-:W-:Y:S02]  /*07d0*/  LOP3.LUT P1, RZ, R0, 0x7fffff, RZ, 0xc0, !PT ;  /* 0x007fffff00ff7812 */ /* 0x000fe4000782c0ff */
[----:B------:R-:W-:-:S04]  /*07e0*/  SEL R2, RZ, 0x1, !P0 ;  /* 0x00000001ff027807 */ /* 0x000fc80004000000 */
[----:B------:R-:W-:-:S04]  /*07f0*/  IADD3 R2, PT, PT, -R2, RZ, RZ ;  /* 0x000000ff02027210 */ /* 0x000fc80007ffe1ff */
[----:B------:R-:W-:Y:S01]  /*0800*/  ISETP.GE.AND P0, PT, R2, RZ, PT ;  /* 0x000000ff0200720c */ /* 0x000fe20003f06270 */
[----:B------:R-:W-:-:S05]  /*0810*/  VIADD R2, R11, 0xffffff04 ;  /* 0xffffff040b027836 */ /* 0x000fca0000000000 */
[----:B------:R-:W-:-:S07]  /*0820*/  SHF.R.U32.HI R7, RZ, R2, R7 ;  /* 0x00000002ff077219 */ /* 0x000fce0000011607 */
[----:B------:R-:W-:-:S05]  /*0830*/  @!P0 IADD3 R7, PT, PT, R7, 0x1, RZ ;  /* 0x0000000107078810 */ /* 0x000fca0007ffe0ff */
[----:B------:R-:W-:-:S05]  /*0840*/  @!P1 IMAD.SHL.U32 R7, R7, 0x2, RZ ;  /* 0x0000000207079824 */ /* 0x000fca00078e00ff */
[----:B------:R-:W-:Y:S01]  /*0850*/  LOP3.LUT R7, R7, 0x80000000, R0, 0xf8, !PT ;  /* 0x8000000007077812 */ /* 0x000fe200078ef800 */
[----:B------:R-:W-:Y:S06]  /*0860*/  BRA `(.L_x_10) ;  /* 0x0000000000047947 */ /* 0x000fec0003800000 */
.L_x_11:
[----:B------:R0:W1:Y:S02]  /*0870*/  MUFU.RCP R7, R0 ;  /* 0x0000000000077308 */ /* 0x0000640000001000 */
.L_x_10:
[----:B------:R-:W-:Y:S05]  /*0880*/  BSYNC.RECONVERGENT B2 ;  /* 0x0000000000027941 */ /* 0x000fea0003800200 */
.L_x_8:
[----:B-1----:R-:W-:Y:S01]  /*0890*/  MOV R2, R7 ;  /* 0x0000000700027202 */ /* 0x002fe20000000f00 */
[----:B------:R-:W-:-:S04]  /*08a0*/  IMAD.MOV.U32 R7, RZ, RZ, 0x0 ;  /* 0x00000000ff077424 */ /* 0x000fc800078e00ff */
[----:B0-----:R-:W-:Y:S05]  /*08b0*/  RET.REL.NODEC R6 `(settemperature2) ;  /* 0xfffffff406d07950 */ /* 0x001fea0003c3ffff */
        .weak           $__internal_1_$__cuda_sm20_sqrt_rn_f32_slowpath
        .type           $__internal_1_$__cuda_sm20_sqrt_rn_f32_slowpath,@function
        .size           $__internal_1_$__cuda_sm20_sqrt_rn_f32_slowpath,(.L_x_15 - $__internal_1_$__cuda_sm20_sqrt_rn_f32_slowpath)
$__internal_1_$__cuda_sm20_sqrt_rn_f32_slowpath:
[----:B------:R-:W-:-:S13]  /*08c0*/  LOP3.LUT P0, RZ, R13, 0x7fffffff, RZ, 0xc0, !PT ;  /* 0x7fffffff0dff7812 */ /* 0x000fda000780c0ff */
[----:B------:R-:W-:Y:S01]  /*08d0*/  @!P0 MOV R2, R13 ;  /* 0x0000000d00028202 */ /* 0x000fe20000000f00 */
[----:B------:R-:W-:Y:S06]  /*08e0*/  @!P0 BRA `(.L_x_12) ;  /* 0x0000000000448947 */ /* 0x000fec0003800000 */
[----:B------:R-:W-:Y:S01]  /*08f0*/  FSETP.GEU.FTZ.AND P0, PT, R13, RZ, PT ;  /* 0x000000ff0d00720b */ /* 0x000fe20003f1e000 */
[----:B------:R-:W-:-:S12]  /*0900*/  IMAD.MOV.U32 R0, RZ, RZ, R13 ;  /* 0x000000ffff007224 */ /* 0x000fd800078e000d */
[----:B------:R-:W-:Y:S01]  /*0910*/  @!P0 MOV R2, 0x7fffffff ;  /* 0x7fffffff00028802 */ /* 0x000fe20000000f00 */
[----:B------:R-:W-:Y:S06]  /*0920*/  @!P0 BRA `(.L_x_12) ;  /* 0x0000000000348947 */ /* 0x000fec0003800000 */
[----:B------:R-:W-:-:S13]  /*0930*/  FSETP.GTU.FTZ.AND P0, PT, |R0|, +INF , PT ;  /* 0x7f8000000000780b */ /* 0x000fda0003f1c200 */
[----:B------:R-:W-:Y:S01]  /*0940*/  @P0 FADD.FTZ R2, R0, 1 ;  /* 0x3f80000000020421 */ /* 0x000fe20000010000 */
[----:B------:R-:W-:Y:S06]  /*0950*/  @P0 BRA `(.L_x_12) ;  /* 0x0000000000280947 */ /* 0x000fec0003800000 */
[----:B------:R-:W-:-:S13]  /*0960*/  FSETP.NEU.FTZ.AND P0, PT, |R0|, +INF , PT ;  /* 0x7f8000000000780b */ /* 0x000fda0003f1d200 */
[----:B------:R-:W-:-:S04]  /*0970*/  @P0 FFMA R6, R0, 1.84467440737095516160e+19, RZ ;  /* 0x5f80000000060823 */ /* 0x000fc800000000ff */
[----:B------:R-:W0:Y:S02]  /*0980*/  @P0 MUFU.RSQ R7, R6 ;  /* 0x0000000600070308 */ /* 0x000e240000001400 */
[----:B0-----:R-:W-:Y:S01]  /*0990*/  @P0 FMUL.FTZ R9, R6, R7 ;  /* 0x0000000706090220 */ /* 0x001fe20000410000 */
[----:B------:R-:W-:-:S03]  /*09a0*/  @P0 FMUL.FTZ R7, R7, 0.5 ;  /* 0x3f00000007070820 */ /* 0x000fc60000410000 */
[----:B------:R-:W-:-:S04]  /*09b0*/  @P0 FADD.FTZ R2, -R9, -RZ ;  /* 0x800000ff09020221 */ /* 0x000fc80000010100 */
[----:B------:R-:W-:Y:S01]  /*09c0*/  @P0 FFMA R8, R9, R2, R6 ;  /* 0x0000000209080223 */ /* 0x000fe20000000006 */
[----:B------:R-:W-:-:S03]  /*09d0*/  @!P0 IMAD.MOV.U32 R2, RZ, RZ, R0 ;  /* 0x000000ffff028224 */ /* 0x000fc600078e0000 */
[----:B------:R-:W-:-:S04]  /*09e0*/  @P0 FFMA R7, R8, R7, R9 ;  /* 0x0000000708070223 */ /* 0x000fc80000000009 */
[----:B------:R-:W-:-:S07]  /*09f0*/  @P0 FMUL.FTZ R2, R7, 2.3283064365386962891e-10 ;  /* 0x2f80000007020820 */ /* 0x000fce0000410000 */
.L_x_12:
[----:B------:R-:W-:Y:S01]  /*0a00*/  HFMA2 R7, -RZ, RZ, 0, 0 ;  /* 0x00000000ff077431 */ /* 0x000fe200000001ff */
[----:B------:R-:W-:-:S04]  /*0a10*/  MOV R6, R10 ;  /* 0x0000000a00067202 */ /* 0x000fc80000000f00 */
[----:B------:R-:W-:Y:S05]  /*0a20*/  RET.REL.NODEC R6 `(settemperature2) ;  /* 0xfffffff406747950 */ /* 0x000fea0003c3ffff */
.L_x_13:
[----:B------:R-:W-:-:S00]  /*0a30*/  BRA `(.L_x_13) ;  /* 0xfffffffc00fc7947 */ /* 0x000fc0000383ffff */
[----:B------:R-:W-:-:S00]  /*0a40*/  NOP ;  /* 0x0000000000007918 */ /* 0x000fc00000000000 */
        /* <DEDUP_REMOVED lines=11> */
.L_x_15:


//--------------------- .nv.shared.reserved.0     --------------------------
	.section	.nv.shared.reserved.0,"aw",@nobits
	.weak		__nv_reservedSMEM_offset_0_alias
	.size		__nv_reservedSMEM_offset_0_alias, 0, 64
	.other		__nv_reservedSMEM_offset_0_alias,@"STO_CUDA_RESERVED_SHARED STV_DEFAULT"
__nv_reservedSMEM_offset_0_alias:
	.zero		0
	.zero		64


//--------------------- .nv.constant0.settemperature2 --------------------------
	.section	.nv.constant0.settemperature2,"a",@progbits
	.sectionflags	@""
	.align	4
.nv.constant0.settemperature2:
	.zero		968


//--------------------- SYMBOLS --------------------------

	.type		.nv.reservedSmem.offset0,@object
	.size		.nv.reservedSmem.offset0,0x4
